//
// Generated by NVIDIA NVVM Compiler
//
// Compiler Build ID: CL-36424714
// Cuda compilation tools, release 13.0, V13.0.88
// Based on NVVM 20.0.0
//

.version 9.0
.target sm_100
.address_size 64

	// .globl	htrand_uint32

.visible .entry htrand_uint32(
	.param .u64 .ptr .align 1 htrand_uint32_param_0,
	.param .u32 htrand_uint32_param_1,
	.param .u64 .ptr .align 1 htrand_uint32_param_2
)
{
	.reg .pred 	%p<3>;
	.reg .b32 	%r<56>;
	.reg .b64 	%rd<15>;

	ld.param.u64 	%rd6, [htrand_uint32_param_0];
	ld.param.u32 	%r22, [htrand_uint32_param_1];
	ld.param.u64 	%rd7, [htrand_uint32_param_2];
	cvta.to.global.u64 	%rd8, %rd7;
	mov.u32 	%r1, %ntid.x;
	mov.u32 	%r23, %tid.x;
	mov.u32 	%r24, %ctaid.x;
	mad.lo.s32 	%r47, %r24, %r1, %r23;
	mul.wide.u32 	%rd9, %r47, 4;
	add.s64 	%rd1, %rd8, %rd9;
	ld.global.u32 	%r52, [%rd1];
	add.s32 	%r25, %r47, 1;
	mul.wide.u32 	%rd10, %r25, 4;
	add.s64 	%rd2, %rd8, %rd10;
	ld.global.u32 	%r53, [%rd2];
	add.s32 	%r26, %r47, 2;
	mul.wide.u32 	%rd11, %r26, 4;
	add.s64 	%rd3, %rd8, %rd11;
	ld.global.u32 	%r54, [%rd3];
	add.s32 	%r27, %r47, 3;
	mul.wide.u32 	%rd12, %r27, 4;
	add.s64 	%rd4, %rd8, %rd12;
	ld.global.u32 	%r55, [%rd4];
	setp.ge.u32 	%p1, %r47, %r22;
	@%p1 bra 	$L__BB0_3;
	mov.u32 	%r28, %nctaid.x;
	mul.lo.s32 	%r7, %r1, %r28;
	cvta.to.global.u64 	%rd5, %rd6;
$L__BB0_2:
	shl.b32 	%r29, %r52, 13;
	xor.b32  	%r30, %r29, %r52;
	shr.u32 	%r31, %r30, 19;
	shl.b32 	%r32, %r52, 12;
	and.b32  	%r33, %r32, -8192;
	or.b32  	%r52, %r31, %r33;
	shl.b32 	%r34, %r53, 2;
	xor.b32  	%r35, %r34, %r53;
	shr.u32 	%r36, %r35, 25;
	shl.b32 	%r37, %r53, 4;
	and.b32  	%r38, %r37, -128;
	or.b32  	%r53, %r36, %r38;
	xor.b32  	%r39, %r53, %r52;
	shl.b32 	%r40, %r54, 3;
	xor.b32  	%r41, %r40, %r54;
	shr.u32 	%r42, %r41, 11;
	shl.b32 	%r43, %r54, 17;
	and.b32  	%r44, %r43, -2097152;
	or.b32  	%r54, %r42, %r44;
	mad.lo.s32 	%r55, %r55, 1664525, 1013904223;
	xor.b32  	%r45, %r39, %r55;
	xor.b32  	%r46, %r45, %r54;
	mul.wide.u32 	%rd13, %r47, 4;
	add.s64 	%rd14, %rd5, %rd13;
	st.global.u32 	[%rd14], %r46;
	add.s32 	%r47, %r47, %r7;
	setp.lt.u32 	%p2, %r47, %r22;
	@%p2 bra 	$L__BB0_2;
$L__BB0_3:
	st.global.u32 	[%rd1], %r52;
	st.global.u32 	[%rd2], %r53;
	st.global.u32 	[%rd3], %r54;
	st.global.u32 	[%rd4], %r55;
	ret;

}
	// .globl	htrand_int32
.visible .entry htrand_int32(
	.param .u64 .ptr .align 1 htrand_int32_param_0,
	.param .u32 htrand_int32_param_1,
	.param .u64 .ptr .align 1 htrand_int32_param_2
)
{
	.reg .pred 	%p<3>;
	.reg .b32 	%r<57>;
	.reg .b64 	%rd<15>;

	ld.param.u64 	%rd6, [htrand_int32_param_0];
	ld.param.u32 	%r22, [htrand_int32_param_1];
	ld.param.u64 	%rd7, [htrand_int32_param_2];
	cvta.to.global.u64 	%rd8, %rd7;
	mov.u32 	%r1, %ntid.x;
	mov.u32 	%r23, %tid.x;
	mov.u32 	%r24, %ctaid.x;
	mad.lo.s32 	%r48, %r24, %r1, %r23;
	mul.wide.u32 	%rd9, %r48, 4;
	add.s64 	%rd1, %rd8, %rd9;
	ld.global.u32 	%r53, [%rd1];
	add.s32 	%r25, %r48, 1;
	mul.wide.u32 	%rd10, %r25, 4;
	add.s64 	%rd2, %rd8, %rd10;
	ld.global.u32 	%r54, [%rd2];
	add.s32 	%r26, %r48, 2;
	mul.wide.u32 	%rd11, %r26, 4;
	add.s64 	%rd3, %rd8, %rd11;
	ld.global.u32 	%r55, [%rd3];
	add.s32 	%r27, %r48, 3;
	mul.wide.u32 	%rd12, %r27, 4;
	add.s64 	%rd4, %rd8, %rd12;
	ld.global.u32 	%r56, [%rd4];
	setp.ge.u32 	%p1, %r48, %r22;
	@%p1 bra 	$L__BB1_3;
	mov.u32 	%r28, %nctaid.x;
	mul.lo.s32 	%r7, %r1, %r28;
	cvta.to.global.u64 	%rd5, %rd6;
$L__BB1_2:
	shl.b32 	%r29, %r53, 13;
	xor.b32  	%r30, %r29, %r53;
	shr.u32 	%r31, %r30, 19;
	shl.b32 	%r32, %r53, 12;
	and.b32  	%r33, %r32, -8192;
	or.b32  	%r53, %r31, %r33;
	shl.b32 	%r34, %r54, 2;
	xor.b32  	%r35, %r34, %r54;
	shr.u32 	%r36, %r35, 25;
	shl.b32 	%r37, %r54, 4;
	and.b32  	%r38, %r37, -128;
	or.b32  	%r54, %r36, %r38;
	xor.b32  	%r39, %r54, %r53;
	shl.b32 	%r40, %r55, 3;
	xor.b32  	%r41, %r40, %r55;
	shr.u32 	%r42, %r41, 11;
	shl.b32 	%r43, %r55, 17;
	and.b32  	%r44, %r43, -2097152;
	or.b32  	%r55, %r42, %r44;
	mad.lo.s32 	%r56, %r56, 1664525, 1013904223;
	xor.b32  	%r45, %r39, %r56;
	xor.b32  	%r46, %r45, %r55;
	shr.u32 	%r47, %r46, 1;
	mul.wide.u32 	%rd13, %r48, 4;
	add.s64 	%rd14, %rd5, %rd13;
	st.global.u32 	[%rd14], %r47;
	add.s32 	%r48, %r48, %r7;
	setp.lt.u32 	%p2, %r48, %r22;
	@%p2 bra 	$L__BB1_2;
$L__BB1_3:
	st.global.u32 	[%rd1], %r53;
	st.global.u32 	[%rd2], %r54;
	st.global.u32 	[%rd3], %r55;
	st.global.u32 	[%rd4], %r56;
	ret;

}
	// .globl	htrand_float32
.visible .entry htrand_float32(
	.param .u64 .ptr .align 1 htrand_float32_param_0,
	.param .u32 htrand_float32_param_1,
	.param .u64 .ptr .align 1 htrand_float32_param_2
)
{
	.reg .pred 	%p<3>;
	.reg .b32 	%r<56>;
	.reg .b32 	%f<2>;
	.reg .b64 	%rd<15>;
	.reg .b64 	%fd<3>;

	ld.param.u64 	%rd6, [htrand_float32_param_0];
	ld.param.u32 	%r22, [htrand_float32_param_1];
	ld.param.u64 	%rd7, [htrand_float32_param_2];
	cvta.to.global.u64 	%rd8, %rd7;
	mov.u32 	%r1, %ntid.x;
	mov.u32 	%r23, %tid.x;
	mov.u32 	%r24, %ctaid.x;
	mad.lo.s32 	%r47, %r24, %r1, %r23;
	mul.wide.u32 	%rd9, %r47, 4;
	add.s64 	%rd1, %rd8, %rd9;
	ld.global.u32 	%r52, [%rd1];
	add.s32 	%r25, %r47, 1;
	mul.wide.u32 	%rd10, %r25, 4;
	add.s64 	%rd2, %rd8, %rd10;
	ld.global.u32 	%r53, [%rd2];
	add.s32 	%r26, %r47, 2;
	mul.wide.u32 	%rd11, %r26, 4;
	add.s64 	%rd3, %rd8, %rd11;
	ld.global.u32 	%r54, [%rd3];
	add.s32 	%r27, %r47, 3;
	mul.wide.u32 	%rd12, %r27, 4;
	add.s64 	%rd4, %rd8, %rd12;
	ld.global.u32 	%r55, [%rd4];
	setp.ge.u32 	%p1, %r47, %r22;
	@%p1 bra 	$L__BB2_3;
	mov.u32 	%r28, %nctaid.x;
	mul.lo.s32 	%r7, %r1, %r28;
	cvta.to.global.u64 	%rd5, %rd6;
$L__BB2_2:
	shl.b32 	%r29, %r52, 13;
	xor.b32  	%r30, %r29, %r52;
	shr.u32 	%r31, %r30, 19;
	shl.b32 	%r32, %r52, 12;
	and.b32  	%r33, %r32, -8192;
	or.b32  	%r52, %r31, %r33;
	shl.b32 	%r34, %r53, 2;
	xor.b32  	%r35, %r34, %r53;
	shr.u32 	%r36, %r35, 25;
	shl.b32 	%r37, %r53, 4;
	and.b32  	%r38, %r37, -128;
	or.b32  	%r53, %r36, %r38;
	xor.b32  	%r39, %r53, %r52;
	shl.b32 	%r40, %r54, 3;
	xor.b32  	%r41, %r40, %r54;
	shr.u32 	%r42, %r41, 11;
	shl.b32 	%r43, %r54, 17;
	and.b32  	%r44, %r43, -2097152;
	or.b32  	%r54, %r42, %r44;
	mad.lo.s32 	%r55, %r55, 1664525, 1013904223;
	xor.b32  	%r45, %r39, %r55;
	xor.b32  	%r46, %r45, %r54;
	cvt.rn.f64.u32 	%fd1, %r46;
	mul.f64 	%fd2, %fd1, 0d3DF0000000000007;
	cvt.rn.f32.f64 	%f1, %fd2;
	mul.wide.u32 	%rd13, %r47, 4;
	add.s64 	%rd14, %rd5, %rd13;
	st.global.f32 	[%rd14], %f1;
	add.s32 	%r47, %r47, %r7;
	setp.lt.u32 	%p2, %r47, %r22;
	@%p2 bra 	$L__BB2_2;
$L__BB2_3:
	st.global.u32 	[%rd1], %r52;
	st.global.u32 	[%rd2], %r53;
	st.global.u32 	[%rd3], %r54;
	st.global.u32 	[%rd4], %r55;
	ret;

}
	// .globl	htrand_uint32_step
.visible .entry htrand_uint32_step(
	.param .u64 .ptr .align 1 htrand_uint32_step_param_0,
	.param .u32 htrand_uint32_step_param_1,
	.param .u32 htrand_uint32_step_param_2,
	.param .u64 .ptr .align 1 htrand_uint32_step_param_3
)
{
	.reg .pred 	%p<3>;
	.reg .b32 	%r<60>;
	.reg .b64 	%rd<15>;

	ld.param.u64 	%rd6, [htrand_uint32_step_param_0];
	ld.param.u32 	%r24, [htrand_uint32_step_param_1];
	ld.param.u32 	%r23, [htrand_uint32_step_param_2];
	ld.param.u64 	%rd7, [htrand_uint32_step_param_3];
	cvta.to.global.u64 	%rd8, %rd7;
	mov.u32 	%r1, %ntid.x;
	mov.u32 	%r25, %tid.x;
	mov.u32 	%r26, %ctaid.x;
	mad.lo.s32 	%r27, %r26, %r1, %r25;
	mul.wide.u32 	%rd9, %r27, 4;
	add.s64 	%rd1, %rd8, %rd9;
	ld.global.u32 	%r56, [%rd1];
	add.s32 	%r28, %r27, 1;
	mul.wide.u32 	%rd10, %r28, 4;
	add.s64 	%rd2, %rd8, %rd10;
	ld.global.u32 	%r57, [%rd2];
	add.s32 	%r29, %r27, 2;
	mul.wide.u32 	%rd11, %r29, 4;
	add.s64 	%rd3, %rd8, %rd11;
	ld.global.u32 	%r58, [%rd3];
	add.s32 	%r30, %r27, 3;
	mul.wide.u32 	%rd12, %r30, 4;
	add.s64 	%rd4, %rd8, %rd12;
	ld.global.u32 	%r59, [%rd4];
	mul.lo.s32 	%r51, %r23, %r27;
	mul.lo.s32 	%r7, %r23, %r24;
	setp.ge.u32 	%p1, %r51, %r7;
	@%p1 bra 	$L__BB3_3;
	mov.u32 	%r31, %nctaid.x;
	mul.lo.s32 	%r32, %r1, %r31;
	mul.lo.s32 	%r8, %r32, %r23;
	cvta.to.global.u64 	%rd5, %rd6;
$L__BB3_2:
	shl.b32 	%r33, %r56, 13;
	xor.b32  	%r34, %r33, %r56;
	shr.u32 	%r35, %r34, 19;
	shl.b32 	%r36, %r56, 12;
	and.b32  	%r37, %r36, -8192;
	or.b32  	%r56, %r35, %r37;
	shl.b32 	%r38, %r57, 2;
	xor.b32  	%r39, %r38, %r57;
	shr.u32 	%r40, %r39, 25;
	shl.b32 	%r41, %r57, 4;
	and.b32  	%r42, %r41, -128;
	or.b32  	%r57, %r40, %r42;
	xor.b32  	%r43, %r57, %r56;
	shl.b32 	%r44, %r58, 3;
	xor.b32  	%r45, %r44, %r58;
	shr.u32 	%r46, %r45, 11;
	shl.b32 	%r47, %r58, 17;
	and.b32  	%r48, %r47, -2097152;
	or.b32  	%r58, %r46, %r48;
	mad.lo.s32 	%r59, %r59, 1664525, 1013904223;
	xor.b32  	%r49, %r43, %r59;
	xor.b32  	%r50, %r49, %r58;
	mul.wide.u32 	%rd13, %r51, 4;
	add.s64 	%rd14, %rd5, %rd13;
	st.global.u32 	[%rd14], %r50;
	add.s32 	%r51, %r51, %r8;
	setp.lt.u32 	%p2, %r51, %r7;
	@%p2 bra 	$L__BB3_2;
$L__BB3_3:
	st.global.u32 	[%rd1], %r56;
	st.global.u32 	[%rd2], %r57;
	st.global.u32 	[%rd3], %r58;
	st.global.u32 	[%rd4], %r59;
	ret;

}
	// .globl	htrand_int32_step
.visible .entry htrand_int32_step(
	.param .u64 .ptr .align 1 htrand_int32_step_param_0,
	.param .u32 htrand_int32_step_param_1,
	.param .u32 htrand_int32_step_param_2,
	.param .u64 .ptr .align 1 htrand_int32_step_param_3
)
{
	.reg .pred 	%p<3>;
	.reg .b32 	%r<61>;
	.reg .b64 	%rd<15>;

	ld.param.u64 	%rd6, [htrand_int32_step_param_0];
	ld.param.u32 	%r24, [htrand_int32_step_param_1];
	ld.param.u32 	%r23, [htrand_int32_step_param_2];
	ld.param.u64 	%rd7, [htrand_int32_step_param_3];
	cvta.to.global.u64 	%rd8, %rd7;
	mov.u32 	%r1, %ntid.x;
	mov.u32 	%r25, %tid.x;
	mov.u32 	%r26, %ctaid.x;
	mad.lo.s32 	%r27, %r26, %r1, %r25;
	mul.wide.u32 	%rd9, %r27, 4;
	add.s64 	%rd1, %rd8, %rd9;
	ld.global.u32 	%r57, [%rd1];
	add.s32 	%r28, %r27, 1;
	mul.wide.u32 	%rd10, %r28, 4;
	add.s64 	%rd2, %rd8, %rd10;
	ld.global.u32 	%r58, [%rd2];
	add.s32 	%r29, %r27, 2;
	mul.wide.u32 	%rd11, %r29, 4;
	add.s64 	%rd3, %rd8, %rd11;
	ld.global.u32 	%r59, [%rd3];
	add.s32 	%r30, %r27, 3;
	mul.wide.u32 	%rd12, %r30, 4;
	add.s64 	%rd4, %rd8, %rd12;
	ld.global.u32 	%r60, [%rd4];
	mul.lo.s32 	%r52, %r23, %r27;
	mul.lo.s32 	%r7, %r23, %r24;
	setp.ge.u32 	%p1, %r52, %r7;
	@%p1 bra 	$L__BB4_3;
	mov.u32 	%r31, %nctaid.x;
	mul.lo.s32 	%r32, %r1, %r31;
	mul.lo.s32 	%r8, %r32, %r23;
	cvta.to.global.u64 	%rd5, %rd6;
$L__BB4_2:
	shl.b32 	%r33, %r57, 13;
	xor.b32  	%r34, %r33, %r57;
	shr.u32 	%r35, %r34, 19;
	shl.b32 	%r36, %r57, 12;
	and.b32  	%r37, %r36, -8192;
	or.b32  	%r57, %r35, %r37;
	shl.b32 	%r38, %r58, 2;
	xor.b32  	%r39, %r38, %r58;
	shr.u32 	%r40, %r39, 25;
	shl.b32 	%r41, %r58, 4;
	and.b32  	%r42, %r41, -128;
	or.b32  	%r58, %r40, %r42;
	xor.b32  	%r43, %r58, %r57;
	shl.b32 	%r44, %r59, 3;
	xor.b32  	%r45, %r44, %r59;
	shr.u32 	%r46, %r45, 11;
	shl.b32 	%r47, %r59, 17;
	and.b32  	%r48, %r47, -2097152;
	or.b32  	%r59, %r46, %r48;
	mad.lo.s32 	%r60, %r60, 1664525, 1013904223;
	xor.b32  	%r49, %r43, %r60;
	xor.b32  	%r50, %r49, %r59;
	shr.u32 	%r51, %r50, 1;
	mul.wide.u32 	%rd13, %r52, 4;
	add.s64 	%rd14, %rd5, %rd13;
	st.global.u32 	[%rd14], %r51;
	add.s32 	%r52, %r52, %r8;
	setp.lt.u32 	%p2, %r52, %r7;
	@%p2 bra 	$L__BB4_2;
$L__BB4_3:
	st.global.u32 	[%rd1], %r57;
	st.global.u32 	[%rd2], %r58;
	st.global.u32 	[%rd3], %r59;
	st.global.u32 	[%rd4], %r60;
	ret;

}
	// .globl	htrand_float32_step
.visible .entry htrand_float32_step(
	.param .u64 .ptr .align 1 htrand_float32_step_param_0,
	.param .u32 htrand_float32_step_param_1,
	.param .u32 htrand_float32_step_param_2,
	.param .u64 .ptr .align 1 htrand_float32_step_param_3
)
{
	.reg .pred 	%p<3>;
	.reg .b32 	%r<60>;
	.reg .b32 	%f<2>;
	.reg .b64 	%rd<15>;
	.reg .b64 	%fd<3>;

	ld.param.u64 	%rd6, [htrand_float32_step_param_0];
	ld.param.u32 	%r24, [htrand_float32_step_param_1];
	ld.param.u32 	%r23, [htrand_float32_step_param_2];
	ld.param.u64 	%rd7, [htrand_float32_step_param_3];
	cvta.to.global.u64 	%rd8, %rd7;
	mov.u32 	%r1, %ntid.x;
	mov.u32 	%r25, %tid.x;
	mov.u32 	%r26, %ctaid.x;
	mad.lo.s32 	%r27, %r26, %r1, %r25;
	mul.wide.u32 	%rd9, %r27, 4;
	add.s64 	%rd1, %rd8, %rd9;
	ld.global.u32 	%r56, [%rd1];
	add.s32 	%r28, %r27, 1;
	mul.wide.u32 	%rd10, %r28, 4;
	add.s64 	%rd2, %rd8, %rd10;
	ld.global.u32 	%r57, [%rd2];
	add.s32 	%r29, %r27, 2;
	mul.wide.u32 	%rd11, %r29, 4;
	add.s64 	%rd3, %rd8, %rd11;
	ld.global.u32 	%r58, [%rd3];
	add.s32 	%r30, %r27, 3;
	mul.wide.u32 	%rd12, %r30, 4;
	add.s64 	%rd4, %rd8, %rd12;
	ld.global.u32 	%r59, [%rd4];
	mul.lo.s32 	%r51, %r23, %r27;
	mul.lo.s32 	%r7, %r23, %r24;
	setp.ge.u32 	%p1, %r51, %r7;
	@%p1 bra 	$L__BB5_3;
	mov.u32 	%r31, %nctaid.x;
	mul.lo.s32 	%r32, %r1, %r31;
	mul.lo.s32 	%r8, %r32, %r23;
	cvta.to.global.u64 	%rd5, %rd6;
$L__BB5_2:
	shl.b32 	%r33, %r56, 13;
	xor.b32  	%r34, %r33, %r56;
	shr.u32 	%r35, %r34, 19;
	shl.b32 	%r36, %r56, 12;
	and.b32  	%r37, %r36, -8192;
	or.b32  	%r56, %r35, %r37;
	shl.b32 	%r38, %r57, 2;
	xor.b32  	%r39, %r38, %r57;
	shr.u32 	%r40, %r39, 25;
	shl.b32 	%r41, %r57, 4;
	and.b32  	%r42, %r41, -128;
	or.b32  	%r57, %r40, %r42;
	xor.b32  	%r43, %r57, %r56;
	shl.b32 	%r44, %r58, 3;
	xor.b32  	%r45, %r44, %r58;
	shr.u32 	%r46, %r45, 11;
	shl.b32 	%r47, %r58, 17;
	and.b32  	%r48, %r47, -2097152;
	or.b32  	%r58, %r46, %r48;
	mad.lo.s32 	%r59, %r59, 1664525, 1013904223;
	xor.b32  	%r49, %r43, %r59;
	xor.b32  	%r50, %r49, %r58;
	cvt.rn.f64.u32 	%fd1, %r50;
	mul.f64 	%fd2, %fd1, 0d3DF0000000000007;
	cvt.rn.f32.f64 	%f1, %fd2;
	mul.wide.u32 	%rd13, %r51, 4;
	add.s64 	%rd14, %rd5, %rd13;
	st.global.f32 	[%rd14], %f1;
	add.s32 	%r51, %r51, %r8;
	setp.lt.u32 	%p2, %r51, %r7;
	@%p2 bra 	$L__BB5_2;
$L__BB5_3:
	st.global.u32 	[%rd1], %r56;
	st.global.u32 	[%rd2], %r57;
	st.global.u32 	[%rd3], %r58;
	st.global.u32 	[%rd4], %r59;
	ret;

}


// ===== COMPILED SASS (sm_100) =====

	.target	sm_100

	.elftype	@"ET_EXEC"


//--------------------- .note.nv.tkinfo           --------------------------
	.section	.note.nv.tkinfo,"",@"SHT_NOTE"
	.sectionflags	@"SHF_NOTE_NV_TKINFO"
	.tkinfo
        /*0018*/ 	.word	0x00000002
        /*0030*/ 	.string	""
        /*0030*/ 	.string	"ptxas"
        /*0030*/ 	.string	"Cuda compilation tools, release 13.0, V13.0.88"
        /*0030*/ 	.string	"Build cuda_13.0.r13.0/compiler.36424714_0"
        /*0030*/ 	.string	"-arch sm_100 -m 64 "



//--------------------- .note.nv.cuinfo           --------------------------
	.section	.note.nv.cuinfo,"",@"SHT_NOTE"
	.sectionflags	@"SHF_NOTE_NV_CUINFO"
        /*0018*/ 	.short	0x0002
        /*001a*/ 	.short	0x0064
        /*001c*/ 	.short	0x0082
	.zero		2


//--------------------- .nv.info                  --------------------------
	.section	.nv.info,"",@"SHT_CUDA_INFO"
	.align	4


	//----- nvinfo : EIATTR_REGCOUNT
	.align		4
        /*0000*/ 	.byte	0x04, 0x2f
        /*0002*/ 	.short	(.L_1 - .L_0)
	.align		4
.L_0:
        /*0004*/ 	.word	index@(htrand_uint32)
        /*0008*/ 	.word	0x0000001a


	//----- nvinfo : EIATTR_FRAME_SIZE
	.align		4
.L_1:
        /*000c*/ 	.byte	0x04, 0x11
        /*000e*/ 	.short	(.L_3 - .L_2)
	.align		4
.L_2:
        /*0010*/ 	.word	index@(htrand_uint32)
        /*0014*/ 	.word	0x00000000


	//----- nvinfo : EIATTR_REGCOUNT
	.align		4
.L_3:
        /*0018*/ 	.byte	0x04, 0x2f
        /*001a*/ 	.short	(.L_5 - .L_4)
	.align		4
.L_4:
        /*001c*/ 	.word	index@(htrand_int32)
        /*0020*/ 	.word	0x0000001a


	//----- nvinfo : EIATTR_FRAME_SIZE
	.align		4
.L_5:
        /*0024*/ 	.byte	0x04, 0x11
        /*0026*/ 	.short	(.L_7 - .L_6)
	.align		4
.L_6:
        /*0028*/ 	.word	index@(htrand_int32)
        /*002c*/ 	.word	0x00000000


	//----- nvinfo : EIATTR_REGCOUNT
	.align		4
.L_7:
        /*0030*/ 	.byte	0x04, 0x2f
        /*0032*/ 	.short	(.L_9 - .L_8)
	.align		4
.L_8:
        /*0034*/ 	.word	index@(htrand_float32)
        /*0038*/ 	.word	0x0000001a


	//----- nvinfo : EIATTR_FRAME_SIZE
	.align		4
.L_9:
        /*003c*/ 	.byte	0x04, 0x11
        /*003e*/ 	.short	(.L_11 - .L_10)
	.align		4
.L_10:
        /*0040*/ 	.word	index@(htrand_float32)
        /*0044*/ 	.word	0x00000000


	//----- nvinfo : EIATTR_REGCOUNT
	.align		4
.L_11:
        /*0048*/ 	.byte	0x04, 0x2f
        /*004a*/ 	.short	(.L_13 - .L_12)
	.align		4
.L_12:
        /*004c*/ 	.word	index@(htrand_uint32_step)
        /*0050*/ 	.word	0x0000001a


	//----- nvinfo : EIATTR_FRAME_SIZE
	.align		4
.L_13:
        /*0054*/ 	.byte	0x04, 0x11
        /*0056*/ 	.short	(.L_15 - .L_14)
	.align		4
.L_14:
        /*0058*/ 	.word	index@(htrand_uint32_step)
        /*005c*/ 	.word	0x00000000


	//----- nvinfo : EIATTR_REGCOUNT
	.align		4
.L_15:
        /*0060*/ 	.byte	0x04, 0x2f
        /*0062*/ 	.short	(.L_17 - .L_16)
	.align		4
.L_16:
        /*0064*/ 	.word	index@(htrand_int32_step)
        /*0068*/ 	.word	0x0000001a


	//----- nvinfo : EIATTR_FRAME_SIZE
	.align		4
.L_17:
        /*006c*/ 	.byte	0x04, 0x11
        /*006e*/ 	.short	(.L_19 - .L_18)
	.align		4
.L_18:
        /*0070*/ 	.word	index@(htrand_int32_step)
        /*0074*/ 	.word	0x00000000


	//----- nvinfo : EIATTR_REGCOUNT
	.align		4
.L_19:
        /*0078*/ 	.byte	0x04, 0x2f
        /*007a*/ 	.short	(.L_21 - .L_20)
	.align		4
.L_20:
        /*007c*/ 	.word	index@(htrand_float32_step)
        /*0080*/ 	.word	0x0000001a


	//----- nvinfo : EIATTR_FRAME_SIZE
	.align		4
.L_21:
        /*0084*/ 	.byte	0x04, 0x11
        /*0086*/ 	.short	(.L_23 - .L_22)
	.align		4
.L_22:
        /*0088*/ 	.word	index@(htrand_float32_step)
        /*008c*/ 	.word	0x00000000


	//----- nvinfo : EIATTR_MIN_STACK_SIZE
	.align		4
.L_23:
        /*0090*/ 	.byte	0x04, 0x12
        /*0092*/ 	.short	(.L_25 - .L_24)
	.align		4
.L_24:
        /*0094*/ 	.word	index@(htrand_float32_step)
        /*0098*/ 	.word	0x00000000


	//----- nvinfo : EIATTR_MIN_STACK_SIZE
	.align		4
.L_25:
        /*009c*/ 	.byte	0x04, 0x12
        /*009e*/ 	.short	(.L_27 - .L_26)
	.align		4
.L_26:
        /*00a0*/ 	.word	index@(htrand_int32_step)
        /*00a4*/ 	.word	0x00000000


	//----- nvinfo : EIATTR_MIN_STACK_SIZE
	.align		4
.L_27:
        /*00a8*/ 	.byte	0x04, 0x12
        /*00aa*/ 	.short	(.L_29 - .L_28)
	.align		4
.L_28:
        /*00ac*/ 	.word	index@(htrand_uint32_step)
        /*00b0*/ 	.word	0x00000000


	//----- nvinfo : EIATTR_MIN_STACK_SIZE
	.align		4
.L_29:
        /*00b4*/ 	.byte	0x04, 0x12
        /*00b6*/ 	.short	(.L_31 - .L_30)
	.align		4
.L_30:
        /*00b8*/ 	.word	index@(htrand_float32)
        /*00bc*/ 	.word	0x00000000


	//----- nvinfo : EIATTR_MIN_STACK_SIZE
	.align		4
.L_31:
        /*00c0*/ 	.byte	0x04, 0x12
        /*00c2*/ 	.short	(.L_33 - .L_32)
	.align		4
.L_32:
        /*00c4*/ 	.word	index@(htrand_int32)
        /*00c8*/ 	.word	0x00000000


	//----- nvinfo : EIATTR_MIN_STACK_SIZE
	.align		4
.L_33:
        /*00cc*/ 	.byte	0x04, 0x12
        /*00ce*/ 	.short	(.L_35 - .L_34)
	.align		4
.L_34:
        /*00d0*/ 	.word	index@(htrand_uint32)
        /*00d4*/ 	.word	0x00000000
.L_35:


//--------------------- .nv.compat                --------------------------
	.section	.nv.compat,"",@"SHT_CUDA_COMPAT_INFO"
	.align	4
        /*0000*/ 	.byte	0x02, 0x09, 0x00, 0x00, 0x02, 0x02, 0x01, 0x00, 0x02, 0x05, 0x05, 0x00, 0x03, 0x07, 0x01, 0x01
        /*0010*/ 	.byte	0x02, 0x03, 0x00, 0x00, 0x02, 0x06, 0x01, 0x00, 0x04, 0x0b, 0x08, 0x00, 0x01, 0x00, 0x00, 0x00
        /*0020*/ 	.byte	0x00, 0x00, 0x00, 0x00


//--------------------- .nv.info.htrand_float32_step --------------------------
	.section	.nv.info.htrand_float32_step,"",@"SHT_CUDA_INFO"
	.sectionflags	@""
	.align	4


	//----- nvinfo : EIATTR_CUDA_API_VERSION
	.align		4
        /*0000*/ 	.byte	0x04, 0x37
        /*0002*/ 	.short	(.L_37 - .L_36)
.L_36:
        /*0004*/ 	.word	0x00000082


	//----- nvinfo : EIATTR_KPARAM_INFO
	.align		4
.L_37:
        /*0008*/ 	.byte	0x04, 0x17
        /*000a*/ 	.short	(.L_39 - .L_38)
.L_38:
        /*000c*/ 	.word	0x00000000
        /*0010*/ 	.short	0x0003
        /*0012*/ 	.short	0x0010
        /*0014*/ 	.byte	0x00, 0xf5, 0x21, 0x00


	//----- nvinfo : EIATTR_KPARAM_INFO
	.align		4
.L_39:
        /*0018*/ 	.byte	0x04, 0x17
        /*001a*/ 	.short	(.L_41 - .L_40)
.L_40:
        /*001c*/ 	.word	0x00000000
        /*0020*/ 	.short	0x0002
        /*0022*/ 	.short	0x000c
        /*0024*/ 	.byte	0x00, 0xf0, 0x11, 0x00


	//----- nvinfo : EIATTR_KPARAM_INFO
	.align		4
.L_41:
        /*0028*/ 	.byte	0x04, 0x17
        /*002a*/ 	.short	(.L_43 - .L_42)
.L_42:
        /*002c*/ 	.word	0x00000000
        /*0030*/ 	.short	0x0001
        /*0032*/ 	.short	0x0008
        /*0034*/ 	.byte	0x00, 0xf0, 0x11, 0x00


	//----- nvinfo : EIATTR_KPARAM_INFO
	.align		4
.L_43:
        /*0038*/ 	.byte	0x04, 0x17
        /*003a*/ 	.short	(.L_45 - .L_44)
.L_44:
        /*003c*/ 	.word	0x00000000
        /*0040*/ 	.short	0x0000
        /*0042*/ 	.short	0x0000
        /*0044*/ 	.byte	0x00, 0xf5, 0x21, 0x00


	//----- nvinfo : EIATTR_SPARSE_MMA_MASK
	.align		4
.L_45:
        /*0048*/ 	.byte	0x03, 0x50
        /*004a*/ 	.short	0x0000


	//----- nvinfo : EIATTR_MAXREG_COUNT
	.align		4
        /*004c*/ 	.byte	0x03, 0x1b
        /*004e*/ 	.short	0x00ff


	//----- nvinfo : EIATTR_MERCURY_ISA_VERSION
	.align		4
        /*0050*/ 	.byte	0x03, 0x5f
        /*0052*/ 	.short	0x0101


	//----- nvinfo : EIATTR_VRC_CTA_INIT_COUNT
	.align		4
        /*0054*/ 	.byte	0x02, 0x4a
	.zero		1
	.zero		1


	//----- nvinfo : EIATTR_EXIT_INSTR_OFFSETS
	.align		4
        /*0058*/ 	.byte	0x04, 0x1c
        /*005a*/ 	.short	(.L_47 - .L_46)


	//   ....[0]....
.L_46:
        /*005c*/ 	.word	0x000003d0


	//----- nvinfo : EIATTR_CRS_STACK_SIZE
	.align		4
.L_47:
        /*0060*/ 	.byte	0x04, 0x1e
        /*0062*/ 	.short	(.L_49 - .L_48)
.L_48:
        /*0064*/ 	.word	0x00000000


	//----- nvinfo : EIATTR_CBANK_PARAM_SIZE
	.align		4
.L_49:
        /*0068*/ 	.byte	0x03, 0x19
        /*006a*/ 	.short	0x0018


	//----- nvinfo : EIATTR_PARAM_CBANK
	.align		4
        /*006c*/ 	.byte	0x04, 0x0a
        /*006e*/ 	.short	(.L_51 - .L_50)
	.align		4
.L_50:
        /*0070*/ 	.word	index@(.nv.constant0.htrand_float32_step)
        /*0074*/ 	.short	0x0380
        /*0076*/ 	.short	0x0018


	//----- nvinfo : EIATTR_SW_WAR
	.align		4
.L_51:
        /*0078*/ 	.byte	0x04, 0x36
        /*007a*/ 	.short	(.L_53 - .L_52)
.L_52:
        /*007c*/ 	.word	0x00000008
.L_53:


//--------------------- .nv.info.htrand_int32_step --------------------------
	.section	.nv.info.htrand_int32_step,"",@"SHT_CUDA_INFO"
	.sectionflags	@""
	.align	4


	//----- nvinfo : EIATTR_CUDA_API_VERSION
	.align		4
        /*0000*/ 	.byte	0x04, 0x37
        /*0002*/ 	.short	(.L_55 - .L_54)
.L_54:
        /*0004*/ 	.word	0x00000082


	//----- nvinfo : EIATTR_KPARAM_INFO
	.align		4
.L_55:
        /*0008*/ 	.byte	0x04, 0x17
        /*000a*/ 	.short	(.L_57 - .L_56)
.L_56:
        /*000c*/ 	.word	0x00000000
        /*0010*/ 	.short	0x0003
        /*0012*/ 	.short	0x0010
        /*0014*/ 	.byte	0x00, 0xf5, 0x21, 0x00


	//----- nvinfo : EIATTR_KPARAM_INFO
	.align		4
.L_57:
        /*0018*/ 	.byte	0x04, 0x17
        /*001a*/ 	.short	(.L_59 - .L_58)
.L_58:
        /*001c*/ 	.word	0x00000000
        /*0020*/ 	.short	0x0002
        /*0022*/ 	.short	0x000c
        /*0024*/ 	.byte	0x00, 0xf0, 0x11, 0x00


	//----- nvinfo : EIATTR_KPARAM_INFO
	.align		4
.L_59:
        /*0028*/ 	.byte	0x04, 0x17
        /*002a*/ 	.short	(.L_61 - .L_60)
.L_60:
        /*002c*/ 	.word	0x00000000
        /*0030*/ 	.short	0x0001
        /*0032*/ 	.short	0x0008
        /*0034*/ 	.byte	0x00, 0xf0, 0x11, 0x00


	//----- nvinfo : EIATTR_KPARAM_INFO
	.align		4
.L_61:
        /*0038*/ 	.byte	0x04, 0x17
        /*003a*/ 	.short	(.L_63 - .L_62)
.L_62:
        /*003c*/ 	.word	0x00000000
        /*0040*/ 	.short	0x0000
        /*0042*/ 	.short	0x0000
        /*0044*/ 	.byte	0x00, 0xf5, 0x21, 0x00


	//----- nvinfo : EIATTR_SPARSE_MMA_MASK
	.align		4
.L_63:
        /*0048*/ 	.byte	0x03, 0x50
        /*004a*/ 	.short	0x0000


	//----- nvinfo : EIATTR_MAXREG_COUNT
	.align		4
        /*004c*/ 	.byte	0x03, 0x1b
        /*004e*/ 	.short	0x00ff


	//----- nvinfo : EIATTR_MERCURY_ISA_VERSION
	.align		4
        /*0050*/ 	.byte	0x03, 0x5f
        /*0052*/ 	.short	0x0101


	//----- nvinfo : EIATTR_VRC_CTA_INIT_COUNT
	.align		4
        /*0054*/ 	.byte	0x02, 0x4a
	.zero		1
	.zero		1


	//----- nvinfo : EIATTR_EXIT_INSTR_OFFSETS
	.align		4
        /*0058*/ 	.byte	0x04, 0x1c
        /*005a*/ 	.short	(.L_65 - .L_64)


	//   ....[0]....
.L_64:
        /*005c*/ 	.word	0x00000390


	//----- nvinfo : EIATTR_CRS_STACK_SIZE
	.align		4
.L_65:
        /*0060*/ 	.byte	0x04, 0x1e
        /*0062*/ 	.short	(.L_67 - .L_66)
.L_66:
        /*0064*/ 	.word	0x00000000


	//----- nvinfo : EIATTR_CBANK_PARAM_SIZE
	.align		4
.L_67:
        /*0068*/ 	.byte	0x03, 0x19
        /*006a*/ 	.short	0x0018


	//----- nvinfo : EIATTR_PARAM_CBANK
	.align		4
        /*006c*/ 	.byte	0x04, 0x0a
        /*006e*/ 	.short	(.L_69 - .L_68)
	.align		4
.L_68:
        /*0070*/ 	.word	index@(.nv.constant0.htrand_int32_step)
        /*0074*/ 	.short	0x0380
        /*0076*/ 	.short	0x0018


	//----- nvinfo : EIATTR_SW_WAR
	.align		4
.L_69:
        /*0078*/ 	.byte	0x04, 0x36
        /*007a*/ 	.short	(.L_71 - .L_70)
.L_70:
        /*007c*/ 	.word	0x00000008
.L_71:


//--------------------- .nv.info.htrand_uint32_step --------------------------
	.section	.nv.info.htrand_uint32_step,"",@"SHT_CUDA_INFO"
	.sectionflags	@""
	.align	4


	//----- nvinfo : EIATTR_CUDA_API_VERSION
	.align		4
        /*0000*/ 	.byte	0x04, 0x37
        /*0002*/ 	.short	(.L_73 - .L_72)
.L_72:
        /*0004*/ 	.word	0x00000082


	//----- nvinfo : EIATTR_KPARAM_INFO
	.align		4
.L_73:
        /*0008*/ 	.byte	0x04, 0x17
        /*000a*/ 	.short	(.L_75 - .L_74)
.L_74:
        /*000c*/ 	.word	0x00000000
        /*0010*/ 	.short	0x0003
        /*0012*/ 	.short	0x0010
        /*0014*/ 	.byte	0x00, 0xf5, 0x21, 0x00


	//----- nvinfo : EIATTR_KPARAM_INFO
	.align		4
.L_75:
        /*0018*/ 	.byte	0x04, 0x17
        /*001a*/ 	.short	(.L_77 - .L_76)
.L_76:
        /*001c*/ 	.word	0x00000000
        /*0020*/ 	.short	0x0002
        /*0022*/ 	.short	0x000c
        /*0024*/ 	.byte	0x00, 0xf0, 0x11, 0x00


	//----- nvinfo : EIATTR_KPARAM_INFO
	.align		4
.L_77:
        /*0028*/ 	.byte	0x04, 0x17
        /*002a*/ 	.short	(.L_79 - .L_78)
.L_78:
        /*002c*/ 	.word	0x00000000
        /*0030*/ 	.short	0x0001
        /*0032*/ 	.short	0x0008
        /*0034*/ 	.byte	0x00, 0xf0, 0x11, 0x00


	//----- nvinfo : EIATTR_KPARAM_INFO
	.align		4
.L_79:
        /*0038*/ 	.byte	0x04, 0x17
        /*003a*/ 	.short	(.L_81 - .L_80)
.L_80:
        /*003c*/ 	.word	0x00000000
        /*0040*/ 	.short	0x0000
        /*0042*/ 	.short	0x0000
        /*0044*/ 	.byte	0x00, 0xf5, 0x21, 0x00


	//----- nvinfo : EIATTR_SPARSE_MMA_MASK
	.align		4
.L_81:
        /*0048*/ 	.byte	0x03, 0x50
        /*004a*/ 	.short	0x0000


	//----- nvinfo : EIATTR_MAXREG_COUNT
	.align		4
        /*004c*/ 	.byte	0x03, 0x1b
        /*004e*/ 	.short	0x00ff


	//----- nvinfo : EIATTR_MERCURY_ISA_VERSION
	.align		4
        /*0050*/ 	.byte	0x03, 0x5f
        /*0052*/ 	.short	0x0101


	//----- nvinfo : EIATTR_VRC_CTA_INIT_COUNT
	.align		4
        /*0054*/ 	.byte	0x02, 0x4a
	.zero		1
	.zero		1


	//----- nvinfo : EIATTR_EXIT_INSTR_OFFSETS
	.align		4
        /*0058*/ 	.byte	0x04, 0x1c
        /*005a*/ 	.short	(.L_83 - .L_82)


	//   ....[0]....
.L_82:
        /*005c*/ 	.word	0x00000380


	//----- nvinfo : EIATTR_CRS_STACK_SIZE
	.align		4
.L_83:
        /*0060*/ 	.byte	0x04, 0x1e
        /*0062*/ 	.short	(.L_85 - .L_84)
.L_84:
        /*0064*/ 	.word	0x00000000


	//----- nvinfo : EIATTR_CBANK_PARAM_SIZE
	.align		4
.L_85:
        /*0068*/ 	.byte	0x03, 0x19
        /*006a*/ 	.short	0x0018


	//----- nvinfo : EIATTR_PARAM_CBANK
	.align		4
        /*006c*/ 	.byte	0x04, 0x0a
        /*006e*/ 	.short	(.L_87 - .L_86)
	.align		4
.L_86:
        /*0070*/ 	.word	index@(.nv.constant0.htrand_uint32_step)
        /*0074*/ 	.short	0x0380
        /*0076*/ 	.short	0x0018


	//----- nvinfo : EIATTR_SW_WAR
	.align		4
.L_87:
        /*0078*/ 	.byte	0x04, 0x36
        /*007a*/ 	.short	(.L_89 - .L_88)
.L_88:
        /*007c*/ 	.word	0x00000008
.L_89:


//--------------------- .nv.info.htrand_float32   --------------------------
	.section	.nv.info.htrand_float32,"",@"SHT_CUDA_INFO"
	.sectionflags	@""
	.align	4


	//----- nvinfo : EIATTR_CUDA_API_VERSION
	.align		4
        /*0000*/ 	.byte	0x04, 0x37
        /*0002*/ 	.short	(.L_91 - .L_90)
.L_90:
        /*0004*/ 	.word	0x00000082


	//----- nvinfo : EIATTR_KPARAM_INFO
	.align		4
.L_91:
        /*0008*/ 	.byte	0x04, 0x17
        /*000a*/ 	.short	(.L_93 - .L_92)
.L_92:
        /*000c*/ 	.word	0x00000000
        /*0010*/ 	.short	0x0002
        /*0012*/ 	.short	0x0010
        /*0014*/ 	.byte	0x00, 0xf5, 0x21, 0x00


	//----- nvinfo : EIATTR_KPARAM_INFO
	.align		4
.L_93:
        /*0018*/ 	.byte	0x04, 0x17
        /*001a*/ 	.short	(.L_95 - .L_94)
.L_94:
        /*001c*/ 	.word	0x00000000
        /*0020*/ 	.short	0x0001
        /*0022*/ 	.short	0x0008
        /*0024*/ 	.byte	0x00, 0xf0, 0x11, 0x00


	//----- nvinfo : EIATTR_KPARAM_INFO
	.align		4
.L_95:
        /*0028*/ 	.byte	0x04, 0x17
        /*002a*/ 	.short	(.L_97 - .L_96)
.L_96:
        /*002c*/ 	.word	0x00000000
        /*0030*/ 	.short	0x0000
        /*0032*/ 	.short	0x0000
        /*0034*/ 	.byte	0x00, 0xf5, 0x21, 0x00


	//----- nvinfo : EIATTR_SPARSE_MMA_MASK
	.align		4
.L_97:
        /*0038*/ 	.byte	0x03, 0x50
        /*003a*/ 	.short	0x0000


	//----- nvinfo : EIATTR_MAXREG_COUNT
	.align		4
        /*003c*/ 	.byte	0x03, 0x1b
        /*003e*/ 	.short	0x00ff


	//----- nvinfo : EIATTR_MERCURY_ISA_VERSION
	.align		4
        /*0040*/ 	.byte	0x03, 0x5f
        /*0042*/ 	.short	0x0101


	//----- nvinfo : EIATTR_VRC_CTA_INIT_COUNT
	.align		4
        /*0044*/ 	.byte	0x02, 0x4a
	.zero		1
	.zero		1


	//----- nvinfo : EIATTR_EXIT_INSTR_OFFSETS
	.align		4
        /*0048*/ 	.byte	0x04, 0x1c
        /*004a*/ 	.short	(.L_99 - .L_98)


	//   ....[0]....
.L_98:
        /*004c*/ 	.word	0x000003b0


	//----- nvinfo : EIATTR_CRS_STACK_SIZE
	.align		4
.L_99:
        /*0050*/ 	.byte	0x04, 0x1e
        /*0052*/ 	.short	(.L_101 - .L_100)
.L_100:
        /*0054*/ 	.word	0x00000000


	//----- nvinfo : EIATTR_CBANK_PARAM_SIZE
	.align		4
.L_101:
        /*0058*/ 	.byte	0x03, 0x19
        /*005a*/ 	.short	0x0018


	//----- nvinfo : EIATTR_PARAM_CBANK
	.align		4
        /*005c*/ 	.byte	0x04, 0x0a
        /*005e*/ 	.short	(.L_103 - .L_102)
	.align		4
.L_102:
        /*0060*/ 	.word	index@(.nv.constant0.htrand_float32)
        /*0064*/ 	.short	0x0380
        /*0066*/ 	.short	0x0018


	//----- nvinfo : EIATTR_SW_WAR
	.align		4
.L_103:
        /*0068*/ 	.byte	0x04, 0x36
        /*006a*/ 	.short	(.L_105 - .L_104)
.L_104:
        /*006c*/ 	.word	0x00000008
.L_105:


//--------------------- .nv.info.htrand_int32     --------------------------
	.section	.nv.info.htrand_int32,"",@"SHT_CUDA_INFO"
	.sectionflags	@""
	.align	4


	//----- nvinfo : EIATTR_CUDA_API_VERSION
	.align		4
        /*0000*/ 	.byte	0x04, 0x37
        /*0002*/ 	.short	(.L_107 - .L_106)
.L_106:
        /*0004*/ 	.word	0x00000082


	//----- nvinfo : EIATTR_KPARAM_INFO
	.align		4
.L_107:
        /*0008*/ 	.byte	0x04, 0x17
        /*000a*/ 	.short	(.L_109 - .L_108)
.L_108:
        /*000c*/ 	.word	0x00000000
        /*0010*/ 	.short	0x0002
        /*0012*/ 	.short	0x0010
        /*0014*/ 	.byte	0x00, 0xf5, 0x21, 0x00


	//----- nvinfo : EIATTR_KPARAM_INFO
	.align		4
.L_109:
        /*0018*/ 	.byte	0x04, 0x17
        /*001a*/ 	.short	(.L_111 - .L_110)
.L_110:
        /*001c*/ 	.word	0x00000000
        /*0020*/ 	.short	0x0001
        /*0022*/ 	.short	0x0008
        /*0024*/ 	.byte	0x00, 0xf0, 0x11, 0x00


	//----- nvinfo : EIATTR_KPARAM_INFO
	.align		4
.L_111:
        /*0028*/ 	.byte	0x04, 0x17
        /*002a*/ 	.short	(.L_113 - .L_112)
.L_112:
        /*002c*/ 	.word	0x00000000
        /*0030*/ 	.short	0x0000
        /*0032*/ 	.short	0x0000
        /*0034*/ 	.byte	0x00, 0xf5, 0x21, 0x00


	//----- nvinfo : EIATTR_SPARSE_MMA_MASK
	.align		4
.L_113:
        /*0038*/ 	.byte	0x03, 0x50
        /*003a*/ 	.short	0x0000


	//----- nvinfo : EIATTR_MAXREG_COUNT
	.align		4
        /*003c*/ 	.byte	0x03, 0x1b
        /*003e*/ 	.short	0x00ff


	//----- nvinfo : EIATTR_MERCURY_ISA_VERSION
	.align		4
        /*0040*/ 	.byte	0x03, 0x5f
        /*0042*/ 	.short	0x0101


	//----- nvinfo : EIATTR_VRC_CTA_INIT_COUNT
	.align		4
        /*0044*/ 	.byte	0x02, 0x4a
	.zero		1
	.zero		1


	//----- nvinfo : EIATTR_EXIT_INSTR_OFFSETS
	.align		4
        /*0048*/ 	.byte	0x04, 0x1c
        /*004a*/ 	.short	(.L_115 - .L_114)


	//   ....[0]....
.L_114:
        /*004c*/ 	.word	0x00000370


	//----- nvinfo : EIATTR_CRS_STACK_SIZE
	.align		4
.L_115:
        /*0050*/ 	.byte	0x04, 0x1e
        /*0052*/ 	.short	(.L_117 - .L_116)
.L_116:
        /*0054*/ 	.word	0x00000000


	//----- nvinfo : EIATTR_CBANK_PARAM_SIZE
	.align		4
.L_117:
        /*0058*/ 	.byte	0x03, 0x19
        /*005a*/ 	.short	0x0018


	//----- nvinfo : EIATTR_PARAM_CBANK
	.align		4
        /*005c*/ 	.byte	0x04, 0x0a
        /*005e*/ 	.short	(.L_119 - .L_118)
	.align		4
.L_118:
        /*0060*/ 	.word	index@(.nv.constant0.htrand_int32)
        /*0064*/ 	.short	0x0380
        /*0066*/ 	.short	0x0018


	//----- nvinfo : EIATTR_SW_WAR
	.align		4
.L_119:
        /*0068*/ 	.byte	0x04, 0x36
        /*006a*/ 	.short	(.L_121 - .L_120)
.L_120:
        /*006c*/ 	.word	0x00000008
.L_121:


//--------------------- .nv.info.htrand_uint32    --------------------------
	.section	.nv.info.htrand_uint32,"",@"SHT_CUDA_INFO"
	.sectionflags	@""
	.align	4


	//----- nvinfo : EIATTR_CUDA_API_VERSION
	.align		4
        /*0000*/ 	.byte	0x04, 0x37
        /*0002*/ 	.short	(.L_123 - .L_122)
.L_122:
        /*0004*/ 	.word	0x00000082


	//----- nvinfo : EIATTR_KPARAM_INFO
	.align		4
.L_123:
        /*0008*/ 	.byte	0x04, 0x17
        /*000a*/ 	.short	(.L_125 - .L_124)
.L_124:
        /*000c*/ 	.word	0x00000000
        /*0010*/ 	.short	0x0002
        /*0012*/ 	.short	0x0010
        /*0014*/ 	.byte	0x00, 0xf5, 0x21, 0x00


	//----- nvinfo : EIATTR_KPARAM_INFO
	.align		4
.L_125:
        /*0018*/ 	.byte	0x04, 0x17
        /*001a*/ 	.short	(.L_127 - .L_126)
.L_126:
        /*001c*/ 	.word	0x00000000
        /*0020*/ 	.short	0x0001
        /*0022*/ 	.short	0x0008
        /*0024*/ 	.byte	0x00, 0xf0, 0x11, 0x00


	//----- nvinfo : EIATTR_KPARAM_INFO
	.align		4
.L_127:
        /*0028*/ 	.byte	0x04, 0x17
        /*002a*/ 	.short	(.L_129 - .L_128)
.L_128:
        /*002c*/ 	.word	0x00000000
        /*0030*/ 	.short	0x0000
        /*0032*/ 	.short	0x0000
        /*0034*/ 	.byte	0x00, 0xf5, 0x21, 0x00


	//----- nvinfo : EIATTR_SPARSE_MMA_MASK
	.align		4
.L_129:
        /*0038*/ 	.byte	0x03, 0x50
        /*003a*/ 	.short	0x0000


	//----- nvinfo : EIATTR_MAXREG_COUNT
	.align		4
        /*003c*/ 	.byte	0x03, 0x1b
        /*003e*/ 	.short	0x00ff


	//----- nvinfo : EIATTR_MERCURY_ISA_VERSION
	.align		4
        /*0040*/ 	.byte	0x03, 0x5f
        /*0042*/ 	.short	0x0101


	//----- nvinfo : EIATTR_VRC_CTA_INIT_COUNT
	.align		4
        /*0044*/ 	.byte	0x02, 0x4a
	.zero		1
	.zero		1


	//----- nvinfo : EIATTR_EXIT_INSTR_OFFSETS
	.align		4
        /*0048*/ 	.byte	0x04, 0x1c
        /*004a*/ 	.short	(.L_131 - .L_130)


	//   ....[0]....
.L_130:
        /*004c*/ 	.word	0x00000360


	//----- nvinfo : EIATTR_CRS_STACK_SIZE
	.align		4
.L_131:
        /*0050*/ 	.byte	0x04, 0x1e
        /*0052*/ 	.short	(.L_133 - .L_132)
.L_132:
        /*0054*/ 	.word	0x00000000


	//----- nvinfo : EIATTR_CBANK_PARAM_SIZE
	.align		4
.L_133:
        /*0058*/ 	.byte	0x03, 0x19
        /*005a*/ 	.short	0x0018


	//----- nvinfo : EIATTR_PARAM_CBANK
	.align		4
        /*005c*/ 	.byte	0x04, 0x0a
        /*005e*/ 	.short	(.L_135 - .L_134)
	.align		4
.L_134:
        /*0060*/ 	.word	index@(.nv.constant0.htrand_uint32)
        /*0064*/ 	.short	0x0380
        /*0066*/ 	.short	0x0018


	//----- nvinfo : EIATTR_SW_WAR
	.align		4
.L_135:
        /*0068*/ 	.byte	0x04, 0x36
        /*006a*/ 	.short	(.L_137 - .L_136)
.L_136:
        /*006c*/ 	.word	0x00000008
.L_137:


//--------------------- .nv.callgraph             --------------------------
	.section	.nv.callgraph,"",@"SHT_CUDA_CALLGRAPH"
	.align	4
	.sectionentsize	8
	.align		4
        /*0000*/ 	.word	0x00000000
	.align		4
        /*0004*/ 	.word	0xffffffff
	.align		4
        /*0008*/ 	.word	0x00000000
	.align		4
        /*000c*/ 	.word	0xfffffffe
	.align		4
        /*0010*/ 	.word	0x00000000
	.align		4
        /*0014*/ 	.word	0xfffffffd
	.align		4
        /*0018*/ 	.word	0x00000000
	.align		4
        /*001c*/ 	.word	0xfffffffc


//--------------------- .text.htrand_float32_step --------------------------
	.section	.text.htrand_float32_step,"ax",@progbits
	.align	128
        .global         htrand_float32_step
        .type           htrand_float32_step,@function
        .size           htrand_float32_step,(.L_x_24 - htrand_float32_step)
        .other          htrand_float32_step,@"STO_CUDA_ENTRY STV_DEFAULT"
htrand_float32_step:
.text.htrand_float32_step:
[----:B------:R-:W-:Y:S01]  /*0000*/  LDC R1, c[0x0][0x37c] ;  /* 0x0000df00ff017b82 */ /* 0x000fe20000000800 */
[----:B------:R-:W0:Y:S01]  /*0010*/  S2R R11, SR_TID.X ;  /* 0x00000000000b7919 */ /* 0x000e220000002100 */
[----:B------:R-:W0:Y:S06]  /*0020*/  LDCU UR8, c[0x0][0x360] ;  /* 0x00006c00ff0877ac */ /* 0x000e2c0008000800 */
[----:B------:R-:W1:Y:S01]  /*0030*/  LDC.64 R8, c[0x0][0x390] ;  /* 0x0000e400ff087b82 */ /* 0x000e620000000a00 */
[----:B------:R-:W0:Y:S01]  /*0040*/  S2R R0, SR_CTAID.X ;  /* 0x0000000000007919 */ /* 0x000e220000002500 */
[----:B------:R-:W2:Y:S01]  /*0050*/  LDCU.64 UR6, c[0x0][0x358] ;  /* 0x00006b00ff0677ac */ /* 0x000ea20008000a00 */
[----:B------:R-:W3:Y:S01]  /*0060*/  LDCU.64 UR4, c[0x0][0x388] ;  /* 0x00007100ff0477ac */ /* 0x000ee20008000a00 */
[----:B0-----:R-:W-:-:S04]  /*0070*/  IMAD R11, R0, UR8, R11 ;  /* 0x00000008000b7c24 */ /* 0x001fc8000f8e020b */
[C---:B------:R-:W-:Y:S01]  /*0080*/  VIADD R5, R11.reuse, 0x1 ;  /* 0x000000010b057836 */ /* 0x040fe20000000000 */
[C---:B------:R-:W-:Y:S01]  /*0090*/  IADD3 R13, PT, PT, R11.reuse, 0x3, RZ ;  /* 0x000000030b0d7810 */ /* 0x040fe20007ffe0ff */
[C---:B------:R-:W-:Y:S02]  /*00a0*/  VIADD R3, R11.reuse, 0x2 ;  /* 0x000000020b037836 */ /* 0x040fe40000000000 */
[----:B-1----:R-:W-:-:S04]  /*00b0*/  IMAD.WIDE.U32 R6, R11, 0x4, R8 ;  /* 0x000000040b067825 */ /* 0x002fc800078e0008 */
[--C-:B------:R-:W-:Y:S01]  /*00c0*/  IMAD.WIDE.U32 R4, R5, 0x4, R8.reuse ;  /* 0x0000000405047825 */ /* 0x100fe200078e0008 */
[----:B--2---:R0:W5:Y:S03]  /*00d0*/  LDG.E R19, desc[UR6][R6.64] ;  /* 0x0000000606137981 */ /* 0x004166000c1e1900 */
[--C-:B------:R-:W-:Y:S01]  /*00e0*/  IMAD.WIDE.U32 R2, R3, 0x4, R8.reuse ;  /* 0x0000000403027825 */ /* 0x100fe200078e0008 */
[----:B------:R0:W5:Y:S03]  /*00f0*/  LDG.E R12, desc[UR6][R4.64] ;  /* 0x00000006040c7981 */ /* 0x000166000c1e1900 */
[----:B------:R-:W-:Y:S01]  /*0100*/  IMAD.WIDE.U32 R8, R13, 0x4, R8 ;  /* 0x000000040d087825 */ /* 0x000fe200078e0008 */
[----:B------:R0:W5:Y:S04]  /*0110*/  LDG.E R15, desc[UR6][R2.64] ;  /* 0x00000006020f7981 */ /* 0x000168000c1e1900 */
[----:B------:R0:W5:Y:S01]  /*0120*/  LDG.E R13, desc[UR6][R8.64] ;  /* 0x00000006080d7981 */ /* 0x000162000c1e1900 */
[----:B---3--:R-:W-:-:S02]  /*0130*/  UIMAD UR4, UR5, UR4, URZ ;  /* 0x00000004050472a4 */ /* 0x008fc4000f8e02ff */
[----:B------:R-:W-:-:S05]  /*0140*/  IMAD R17, R11, UR5, RZ ;  /* 0x000000050b117c24 */ /* 0x000fca000f8e02ff */
[----:B------:R-:W-:Y:S01]  /*0150*/  ISETP.GE.U32.AND P0, PT, R17, UR4, PT ;  /* 0x0000000411007c0c */ /* 0x000fe2000bf06070 */
[----:B------:R-:W-:-:S12]  /*0160*/  BSSY.RECONVERGENT B0, `(.L_x_0) ;  /* 0x0000022000007945 */ /* 0x000fd80003800200 */
[----:B0-----:R-:W-:Y:S05]  /*0170*/  @P0 BRA `(.L_x_1) ;  /* 0x0000000000800947 */ /* 0x001fea0003800000 */
[----:B------:R-:W0:Y:S08]  /*0180*/  LDC R0, c[0x0][0x370] ;  /* 0x0000dc00ff007b82 */ /* 0x000e300000000800 */
[----:B------:R-:W1:Y:S01]  /*0190*/  LDC.64 R10, c[0x0][0x380] ;  /* 0x0000e000ff0a7b82 */ /* 0x000e620000000a00 */
[----:B0-----:R-:W-:-:S07]  /*01a0*/  IMAD R0, R0, UR8, RZ ;  /* 0x0000000800007c24 */ /* 0x001fce000f8e02ff */
.L_x_2:
[C---:B0----5:R-:W-:Y:S01]  /*01b0*/  SHF.L.U32 R21, R12.reuse, 0x2, RZ ;  /* 0x000000020c157819 */ /* 0x061fe200000006ff */
[----:B------:R-:W-:Y:S02]  /*01c0*/  HFMA2 R20, -RZ, RZ, 1.490116119384765625e-06, 1549 ;  /* 0x0019660dff147431 */ /* 0x000fe400000001ff */
[----:B------:R-:W-:Y:S01]  /*01d0*/  IMAD.SHL.U32 R14, R19, 0x2000, RZ ;  /* 0x00002000130e7824 */ /* 0x000fe200078e00ff */
[----:B------:R-:W-:Y:S01]  /*01e0*/  SHF.L.U32 R18, R15, 0x3, RZ ;  /* 0x000000030f127819 */ /* 0x000fe200000006ff */
[----:B------:R-:W-:Y:S01]  /*01f0*/  IMAD.SHL.U32 R16, R19, 0x1000, RZ ;  /* 0x0000100013107824 */ /* 0x000fe200078e00ff */
[----:B------:R-:W-:Y:S01]  /*0200*/  LOP3.LUT R21, R21, R12, RZ, 0x3c, !PT ;  /* 0x0000000c15157212 */ /* 0x000fe200078e3cff */
[----:B------:R-:W-:Y:S01]  /*0210*/  IMAD.SHL.U32 R12, R12, 0x10, RZ ;  /* 0x000000100c0c7824 */ /* 0x000fe200078e00ff */
[----:B------:R-:W-:Y:S01]  /*0220*/  LOP3.LUT R18, R18, R15, RZ, 0x3c, !PT ;  /* 0x0000000f12127212 */ /* 0x000fe200078e3cff */
[----:B------:R-:W-:Y:S01]  /*0230*/  IMAD.SHL.U32 R15, R15, 0x20000, RZ ;  /* 0x000200000f0f7824 */ /* 0x000fe200078e00ff */
[----:B------:R-:W-:Y:S01]  /*0240*/  LOP3.LUT R14, R14, R19, RZ, 0x3c, !PT ;  /* 0x000000130e0e7212 */ /* 0x000fe200078e3cff */
[----:B------:R-:W-:Y:S01]  /*0250*/  UMOV UR10, 0x7 ;  /* 0x00000007000a7882 */ /* 0x000fe20000000000 */
[----:B------:R-:W-:Y:S01]  /*0260*/  LOP3.LUT R19, R16, 0xffffe000, RZ, 0xc0, !PT ;  /* 0xffffe00010137812 */ /* 0x000fe200078ec0ff */
[----:B------:R-:W-:Y:S01]  /*0270*/  IMAD R13, R13, R20, 0x3c6ef35f ;  /* 0x3c6ef35f0d0d7424 */ /* 0x000fe200078e0214 */
[----:B------:R-:W-:Y:S01]  /*0280*/  LOP3.LUT R12, R12, 0xffffff80, RZ, 0xc0, !PT ;  /* 0xffffff800c0c7812 */ /* 0x000fe200078ec0ff */
[----:B------:R-:W-:Y:S01]  /*0290*/  UMOV UR11, 0x3df00000 ;  /* 0x3df00000000b7882 */ /* 0x000fe20000000000 */
[----:B------:R-:W-:Y:S01]  /*02a0*/  LEA.HI R19, R14, R19, RZ, 0xd ;  /* 0x000000130e137211 */ /* 0x000fe200078f68ff */
[----:B-1----:R-:W-:Y:S01]  /*02b0*/  IMAD.WIDE.U32 R22, R17, 0x4, R10 ;  /* 0x0000000411167825 */ /* 0x002fe200078e000a */
[----:B------:R-:W-:-:S02]  /*02c0*/  LOP3.LUT R15, R15, 0xffe00000, RZ, 0xc0, !PT ;  /* 0xffe000000f0f7812 */ /* 0x000fc400078ec0ff */
[----:B------:R-:W-:Y:S01]  /*02d0*/  LEA.HI R12, R21, R12, RZ, 0x7 ;  /* 0x0000000c150c7211 */ /* 0x000fe200078f38ff */
[----:B------:R-:W-:Y:S01]  /*02e0*/  IMAD R17, R0, UR5, R17 ;  /* 0x0000000500117c24 */ /* 0x000fe2000f8e0211 */
[----:B------:R-:W-:Y:S02]  /*02f0*/  LEA.HI R15, R18, R15, RZ, 0x15 ;  /* 0x0000000f120f7211 */ /* 0x000fe400078fa8ff */
[----:B------:R-:W-:Y:S02]  /*0300*/  LOP3.LUT R14, R13, R12, R19, 0x96, !PT ;  /* 0x0000000c0d0e7212 */ /* 0x000fe400078e9613 */
[----:B------:R-:W-:Y:S02]  /*0310*/  ISETP.GE.U32.AND P0, PT, R17, UR4, PT ;  /* 0x0000000411007c0c */ /* 0x000fe4000bf06070 */
[----:B------:R-:W-:-:S04]  /*0320*/  LOP3.LUT R14, R14, R15, RZ, 0x3c, !PT ;  /* 0x0000000f0e0e7212 */ /* 0x000fc800078e3cff */
[----:B------:R-:W0:Y:S02]  /*0330*/  I2F.F64.U32 R20, R14 ;  /* 0x0000000e00147312 */ /* 0x000e240000201800 */
[----:B0-----:R-:W-:-:S10]  /*0340*/  DMUL R20, R20, UR10 ;  /* 0x0000000a14147c28 */ /* 0x001fd40008000000 */
[----:B------:R-:W0:Y:S02]  /*0350*/  F2F.F32.F64 R21, R20 ;  /* 0x0000001400157310 */ /* 0x000e240000301000 */
[----:B0-----:R0:W-:Y:S01]  /*0360*/  STG.E desc[UR6][R22.64], R21 ;  /* 0x0000001516007986 */ /* 0x0011e2000c101906 */
[----:B------:R-:W-:Y:S05]  /*0370*/  @!P0 BRA `(.L_x_2) ;  /* 0xfffffffc008c8947 */ /* 0x000fea000383ffff */
.L_x_1:
[----:B------:R-:W-:Y:S05]  /*0380*/  BSYNC.RECONVERGENT B0 ;  /* 0x0000000000007941 */ /* 0x000fea0003800200 */
.L_x_0:
[----:B-----5:R-:W-:Y:S04]  /*0390*/  STG.E desc[UR6][R6.64], R19 ;  /* 0x0000001306007986 */ /* 0x020fe8000c101906 */
[----:B------:R-:W-:Y:S04]  /*03a0*/  STG.E desc[UR6][R4.64], R12 ;  /* 0x0000000c04007986 */ /* 0x000fe8000c101906 */
[----:B------:R-:W-:Y:S04]  /*03b0*/  STG.E desc[UR6][R2.64], R15 ;  /* 0x0000000f02007986 */ /* 0x000fe8000c101906 */
[----:B------:R-:W-:Y:S01]  /*03c0*/  STG.E desc[UR6][R8.64], R13 ;  /* 0x0000000d08007986 */ /* 0x000fe2000c101906 */
[----:B------:R-:W-:Y:S05]  /*03d0*/  EXIT ;  /* 0x000000000000794d */ /* 0x000fea0003800000 */
.L_x_3:
[----:B------:R-:W-:-:S00]  /*03e0*/  BRA `(.L_x_3) ;  /* 0xfffffffc00fc7947 */ /* 0x000fc0000383ffff */
[----:B------:R-:W-:-:S00]  /*03f0*/  NOP ;  /* 0x0000000000007918 */ /* 0x000fc00000000000 */
        /* <DEDUP_REMOVED lines=8> */
.L_x_24:


//--------------------- .text.htrand_int32_step   --------------------------
	.section	.text.htrand_int32_step,"ax",@progbits
	.align	128
        .global         htrand_int32_step
        .type           htrand_int32_step,@function
        .size           htrand_int32_step,(.L_x_25 - htrand_int32_step)
        .other          htrand_int32_step,@"STO_CUDA_ENTRY STV_DEFAULT"
htrand_int32_step:
.text.htrand_int32_step:
        /* <DEDUP_REMOVED lines=27> */
.L_x_6:
[C---:B-----5:R-:W-:Y:S01]  /*01b0*/  IMAD.SHL.U32 R16, R19.reuse, 0x4, RZ ;  /* 0x0000000413107824 */ /* 0x060fe200078e00ff */
[C---:B------:R-:W-:Y:S01]  /*01c0*/  SHF.L.U32 R14, R12.reuse, 0xc, RZ ;  /* 0x0000000c0c0e7819 */ /* 0x040fe200000006ff */
[----:B0-----:R-:W-:Y:S01]  /*01d0*/  IMAD.SHL.U32 R21, R12, 0x2000, RZ ;  /* 0x000020000c157824 */ /* 0x001fe200078e00ff */
[----:B------:R-:W-:Y:S01]  /*01e0*/  SHF.L.U32 R18, R19, 0x4, RZ ;  /* 0x0000000413127819 */ /* 0x000fe200000006ff */
[----:B------:R-:W-:Y:S01]  /*01f0*/  IMAD.SHL.U32 R20, R17, 0x8, RZ ;  /* 0x0000000811147824 */ /* 0x000fe200078e00ff */
[----:B------:R-:W-:Y:S01]  /*0200*/  LOP3.LUT R16, R16, R19, RZ, 0x3c, !PT ;  /* 0x0000001310107212 */ /* 0x000fe200078e3cff */
[----:B------:R-:W-:Y:S01]  /*0210*/  IMAD.MOV.U32 R22, RZ, RZ, 0x19660d ;  /* 0x0019660dff167424 */ /* 0x000fe200078e00ff */
[----:B------:R-:W-:Y:S02]  /*0220*/  LOP3.LUT R19, R14, 0xffffe000, RZ, 0xc0, !PT ;  /* 0xffffe0000e137812 */ /* 0x000fe400078ec0ff */
[----:B------:R-:W-:Y:S01]  /*0230*/  LOP3.LUT R12, R21, R12, RZ, 0x3c, !PT ;  /* 0x0000000c150c7212 */ /* 0x000fe200078e3cff */
[----:B------:R-:W-:Y:S01]  /*0240*/  IMAD R13, R13, R22, 0x3c6ef35f ;  /* 0x3c6ef35f0d0d7424 */ /* 0x000fe200078e0216 */
[----:B------:R-:W-:-:S02]  /*0250*/  LOP3.LUT R20, R20, R17, RZ, 0x3c, !PT ;  /* 0x0000001114147212 */ /* 0x000fc400078e3cff */
[----:B------:R-:W-:Y:S02]  /*0260*/  SHF.L.U32 R14, R17, 0x11, RZ ;  /* 0x00000011110e7819 */ /* 0x000fe400000006ff */
[----:B------:R-:W-:Y:S02]  /*0270*/  LOP3.LUT R17, R18, 0xffffff80, RZ, 0xc0, !PT ;  /* 0xffffff8012117812 */ /* 0x000fe400078ec0ff */
[----:B------:R-:W-:Y:S02]  /*0280*/  LEA.HI R12, R12, R19, RZ, 0xd ;  /* 0x000000130c0c7211 */ /* 0x000fe400078f68ff */
[----:B------:R-:W-:Y:S02]  /*0290*/  LOP3.LUT R21, R14, 0xffe00000, RZ, 0xc0, !PT ;  /* 0xffe000000e157812 */ /* 0x000fe400078ec0ff */
[----:B------:R-:W-:Y:S02]  /*02a0*/  LEA.HI R19, R16, R17, RZ, 0x7 ;  /* 0x0000001110137211 */ /* 0x000fe400078f38ff */
[----:B------:R-:W-:Y:S01]  /*02b0*/  LEA.HI R17, R20, R21, RZ, 0x15 ;  /* 0x0000001514117211 */ /* 0x000fe200078fa8ff */
[----:B-1----:R-:W-:Y:S01]  /*02c0*/  IMAD.WIDE.U32 R20, R15, 0x4, R10 ;  /* 0x000000040f147825 */ /* 0x002fe200078e000a */
[----:B------:R-:W-:-:S03]  /*02d0*/  LOP3.LUT R14, R13, R19, R12, 0x96, !PT ;  /* 0x000000130d0e7212 */ /* 0x000fc600078e960c */
[----:B------:R-:W-:Y:S01]  /*02e0*/  IMAD R15, R0, UR5, R15 ;  /* 0x00000005000f7c24 */ /* 0x000fe2000f8e020f */
[----:B------:R-:W-:-:S04]  /*02f0*/  LOP3.LUT R14, R14, R17, RZ, 0x3c, !PT ;  /* 0x000000110e0e7212 */ /* 0x000fc800078e3cff */
[----:B------:R-:W-:Y:S02]  /*0300*/  SHF.R.U32.HI R23, RZ, 0x1, R14 ;  /* 0x00000001ff177819 */ /* 0x000fe4000001160e */
[----:B------:R-:W-:-:S03]  /*0310*/  ISETP.GE.U32.AND P0, PT, R15, UR4, PT ;  /* 0x000000040f007c0c */ /* 0x000fc6000bf06070 */
[----:B------:R0:W-:Y:S10]  /*0320*/  STG.E desc[UR6][R20.64], R23 ;  /* 0x0000001714007986 */ /* 0x0001f4000c101906 */
[----:B------:R-:W-:Y:S05]  /*0330*/  @!P0 BRA `(.L_x_6) ;  /* 0xfffffffc009c8947 */ /* 0x000fea000383ffff */
.L_x_5:
[----:B------:R-:W-:Y:S05]  /*0340*/  BSYNC.RECONVERGENT B0 ;  /* 0x0000000000007941 */ /* 0x000fea0003800200 */
.L_x_4:
[----:B-----5:R-:W-:Y:S04]  /*0350*/  STG.E desc[UR6][R2.64], R12 ;  /* 0x0000000c02007986 */ /* 0x020fe8000c101906 */
[----:B------:R-:W-:Y:S04]  /*0360*/  STG.E desc[UR6][R4.64], R19 ;  /* 0x0000001304007986 */ /* 0x000fe8000c101906 */
[----:B------:R-:W-:Y:S04]  /*0370*/  STG.E desc[UR6][R6.64], R17 ;  /* 0x0000001106007986 */ /* 0x000fe8000c101906 */
[----:B------:R-:W-:Y:S01]  /*0380*/  STG.E desc[UR6][R8.64], R13 ;  /* 0x0000000d08007986 */ /* 0x000fe2000c101906 */
[----:B------:R-:W-:Y:S05]  /*0390*/  EXIT ;  /* 0x000000000000794d */ /* 0x000fea0003800000 */
.L_x_7:
        /* <DEDUP_REMOVED lines=14> */
.L_x_25:


//--------------------- .text.htrand_uint32_step  --------------------------
	.section	.text.htrand_uint32_step,"ax",@progbits
	.align	128
        .global         htrand_uint32_step
        .type           htrand_uint32_step,@function
        .size           htrand_uint32_step,(.L_x_26 - htrand_uint32_step)
        .other          htrand_uint32_step,@"STO_CUDA_ENTRY STV_DEFAULT"
htrand_uint32_step:
.text.htrand_uint32_step:
        /* <DEDUP_REMOVED lines=27> */
.L_x_10:
[----:B-----5:R-:W-:Y:S01]  /*01b0*/  SHF.L.U32 R16, R19, 0x2, RZ ;  /* 0x0000000213107819 */ /* 0x020fe200000006ff */
[C---:B------:R-:W-:Y:S02]  /*01c0*/  IMAD.SHL.U32 R14, R12.reuse, 0x1000, RZ ;  /* 0x000010000c0e7824 */ /* 0x040fe400078e00ff */
[----:B------:R-:W-:Y:S02]  /*01d0*/  HFMA2 R22, -RZ, RZ, 1.490116119384765625e-06, 1549 ;  /* 0x0019660dff167431 */ /* 0x000fe400000001ff */
[----:B------:R-:W-:Y:S01]  /*01e0*/  IMAD.SHL.U32 R21, R12, 0x2000, RZ ;  /* 0x000020000c157824 */ /* 0x000fe200078e00ff */
[----:B------:R-:W-:Y:S01]  /*01f0*/  SHF.L.U32 R20, R17, 0x3, RZ ;  /* 0x0000000311147819 */ /* 0x000fe200000006ff */
[----:B------:R-:W-:Y:S01]  /*0200*/  IMAD.SHL.U32 R18, R19, 0x10, RZ ;  /* 0x0000001013127824 */ /* 0x000fe200078e00ff */
[----:B------:R-:W-:Y:S02]  /*0210*/  LOP3.LUT R16, R16, R19, RZ, 0x3c, !PT ;  /* 0x0000001310107212 */ /* 0x000fe400078e3cff */
[----:B------:R-:W-:Y:S01]  /*0220*/  LOP3.LUT R19, R14, 0xffffe000, RZ, 0xc0, !PT ;  /* 0xffffe0000e137812 */ /* 0x000fe200078ec0ff */
[----:B------:R-:W-:Y:S01]  /*0230*/  IMAD.SHL.U32 R14, R17, 0x20000, RZ ;  /* 0x00020000110e7824 */ /* 0x000fe200078e00ff */
[----:B------:R-:W-:-:S02]  /*0240*/  LOP3.LUT R12, R21, R12, RZ, 0x3c, !PT ;  /* 0x0000000c150c7212 */ /* 0x000fc400078e3cff */
[----:B------:R-:W-:Y:S01]  /*0250*/  LOP3.LUT R20, R20, R17, RZ, 0x3c, !PT ;  /* 0x0000001114147212 */ /* 0x000fe200078e3cff */
[----:B------:R-:W-:Y:S01]  /*0260*/  IMAD R13, R13, R22, 0x3c6ef35f ;  /* 0x3c6ef35f0d0d7424 */ /* 0x000fe200078e0216 */
        /* <DEDUP_REMOVED lines=9> */
[----:B------:R-:W-:Y:S01]  /*0300*/  ISETP.GE.U32.AND P0, PT, R15, UR4, PT ;  /* 0x000000040f007c0c */ /* 0x000fe2000bf06070 */
[----:B------:R0:W-:-:S12]  /*0310*/  STG.E desc[UR6][R20.64], R23 ;  /* 0x0000001714007986 */ /* 0x0001d8000c101906 */
[----:B0-----:R-:W-:Y:S05]  /*0320*/  @!P0 BRA `(.L_x_10) ;  /* 0xfffffffc00a08947 */ /* 0x001fea000383ffff */
.L_x_9:
[----:B------:R-:W-:Y:S05]  /*0330*/  BSYNC.RECONVERGENT B0 ;  /* 0x0000000000007941 */ /* 0x000fea0003800200 */
.L_x_8:
[----:B-----5:R-:W-:Y:S04]  /*0340*/  STG.E desc[UR6][R2.64], R12 ;  /* 0x0000000c02007986 */ /* 0x020fe8000c101906 */
[----:B------:R-:W-:Y:S04]  /*0350*/  STG.E desc[UR6][R4.64], R19 ;  /* 0x0000001304007986 */ /* 0x000fe8000c101906 */
[----:B------:R-:W-:Y:S04]  /*0360*/  STG.E desc[UR6][R6.64], R17 ;  /* 0x0000001106007986 */ /* 0x000fe8000c101906 */
[----:B------:R-:W-:Y:S01]  /*0370*/  STG.E desc[UR6][R8.64], R13 ;  /* 0x0000000d08007986 */ /* 0x000fe2000c101906 */
[----:B------:R-:W-:Y:S05]  /*0380*/  EXIT ;  /* 0x000000000000794d */ /* 0x000fea0003800000 */
.L_x_11:
        /* <DEDUP_REMOVED lines=15> */
.L_x_26:


//--------------------- .text.htrand_float32      --------------------------
	.section	.text.htrand_float32,"ax",@progbits
	.align	128
        .global         htrand_float32
        .type           htrand_float32,@function
        .size           htrand_float32,(.L_x_27 - htrand_float32)
        .other          htrand_float32,@"STO_CUDA_ENTRY STV_DEFAULT"
htrand_float32:
.text.htrand_float32:
[----:B------:R-:W-:Y:S01]  /*0000*/  LDC R1, c[0x0][0x37c] ;  /* 0x0000df00ff017b82 */ /* 0x000fe20000000800 */
[----:B------:R-:W0:Y:S01]  /*0010*/  S2R R17, SR_TID.X ;  /* 0x0000000000117919 */ /* 0x000e220000002100 */
[----:B------:R-:W0:Y:S06]  /*0020*/  LDCU UR6, c[0x0][0x360] ;  /* 0x00006c00ff0677ac */ /* 0x000e2c0008000800 */
[----:B------:R-:W1:Y:S01]  /*0030*/  LDC.64 R8, c[0x0][0x390] ;  /* 0x0000e400ff087b82 */ /* 0x000e620000000a00 */
[----:B------:R-:W0:Y:S01]  /*0040*/  S2R R0, SR_CTAID.X ;  /* 0x0000000000007919 */ /* 0x000e220000002500 */
[----:B------:R-:W2:Y:S01]  /*0050*/  LDCU.64 UR4, c[0x0][0x358] ;  /* 0x00006b00ff0477ac */ /* 0x000ea20008000a00 */
[----:B------:R-:W3:Y:S01]  /*0060*/  LDCU UR7, c[0x0][0x388] ;  /* 0x00007100ff0777ac */ /* 0x000ee20008000800 */
        /* <DEDUP_REMOVED lines=12> */
[----:B---3--:R-:W-:Y:S01]  /*0130*/  ISETP.GE.U32.AND P0, PT, R17, UR7, PT ;  /* 0x0000000711007c0c */ /* 0x008fe2000bf06070 */
[----:B------:R-:W-:-:S12]  /*0140*/  BSSY.RECONVERGENT B0, `(.L_x_12) ;  /* 0x0000022000007945 */ /* 0x000fd80003800200 */
[----:B0-----:R-:W-:Y:S05]  /*0150*/  @P0 BRA `(.L_x_13) ;  /* 0x0000000000800947 */ /* 0x001fea0003800000 */
[----:B------:R-:W0:Y:S08]  /*0160*/  LDC R0, c[0x0][0x370] ;  /* 0x0000dc00ff007b82 */ /* 0x000e300000000800 */
[----:B------:R-:W1:Y:S01]  /*0170*/  LDC.64 R10, c[0x0][0x380] ;  /* 0x0000e000ff0a7b82 */ /* 0x000e620000000a00 */
[----:B0-----:R-:W-:-:S07]  /*0180*/  IMAD R0, R0, UR6, RZ ;  /* 0x0000000600007c24 */ /* 0x001fce000f8e02ff */
.L_x_14:
[C---:B0----5:R-:W-:Y:S02]  /*0190*/  IMAD.SHL.U32 R21, R12.reuse, 0x4, RZ ;  /* 0x000000040c157824 */ /* 0x061fe400078e00ff */
[----:B------:R-:W-:Y:S02]  /*01a0*/  HFMA2 R20, -RZ, RZ, 1.490116119384765625e-06, 1549 ;  /* 0x0019660dff147431 */ /* 0x000fe400000001ff */
[----:B------:R-:W-:Y:S01]  /*01b0*/  IMAD.SHL.U32 R18, R13, 0x8, RZ ;  /* 0x000000080d127824 */ /* 0x000fe200078e00ff */
[C---:B------:R-:W-:Y:S01]  /*01c0*/  SHF.L.U32 R16, R19.reuse, 0xc, RZ ;  /* 0x0000000c13107819 */ /* 0x040fe200000006ff */
        /* <DEDUP_REMOVED lines=14> */
[----:B------:R-:W-:Y:S02]  /*02b0*/  LEA.HI R12, R21, R12, RZ, 0x7 ;  /* 0x0000000c150c7211 */ /* 0x000fe400078f38ff */
[----:B------:R-:W-:Y:S02]  /*02c0*/  LEA.HI R13, R18, R13, RZ, 0x15 ;  /* 0x0000000d120d7211 */ /* 0x000fe400078fa8ff */
[----:B------:R-:W-:Y:S02]  /*02d0*/  LOP3.LUT R14, R15, R12, R19, 0x96, !PT ;  /* 0x0000000c0f0e7212 */ /* 0x000fe400078e9613 */
[----:B------:R-:W-:Y:S02]  /*02e0*/  IADD3 R17, PT, PT, R0, R17, RZ ;  /* 0x0000001100117210 */ /* 0x000fe40007ffe0ff */
[----:B------:R-:W-:Y:S02]  /*02f0*/  LOP3.LUT R14, R14, R13, RZ, 0x3c, !PT ;  /* 0x0000000d0e0e7212 */ /* 0x000fe400078e3cff */
[----:B------:R-:W-:-:S02]  /*0300*/  ISETP.GE.U32.AND P0, PT, R17, UR7, PT ;  /* 0x0000000711007c0c */ /* 0x000fc4000bf06070 */
[----:B------:R-:W0:Y:S02]  /*0310*/  I2F.F64.U32 R20, R14 ;  /* 0x0000000e00147312 */ /* 0x000e240000201800 */
[----:B0-----:R-:W-:-:S10]  /*0320*/  DMUL R20, R20, UR8 ;  /* 0x0000000814147c28 */ /* 0x001fd40008000000 */
[----:B------:R-:W0:Y:S02]  /*0330*/  F2F.F32.F64 R21, R20 ;  /* 0x0000001400157310 */ /* 0x000e240000301000 */
[----:B0-----:R0:W-:Y:S01]  /*0340*/  STG.E desc[UR4][R22.64], R21 ;  /* 0x0000001516007986 */ /* 0x0011e2000c101904 */
[----:B------:R-:W-:Y:S05]  /*0350*/  @!P0 BRA `(.L_x_14) ;  /* 0xfffffffc008c8947 */ /* 0x000fea000383ffff */
.L_x_13:
[----:B------:R-:W-:Y:S05]  /*0360*/  BSYNC.RECONVERGENT B0 ;  /* 0x0000000000007941 */ /* 0x000fea0003800200 */
.L_x_12:
[----:B-----5:R-:W-:Y:S04]  /*0370*/  STG.E desc[UR4][R6.64], R19 ;  /* 0x0000001306007986 */ /* 0x020fe8000c101904 */
[----:B------:R-:W-:Y:S04]  /*0380*/  STG.E desc[UR4][R4.64], R12 ;  /* 0x0000000c04007986 */ /* 0x000fe8000c101904 */
[----:B------:R-:W-:Y:S04]  /*0390*/  STG.E desc[UR4][R2.64], R13 ;  /* 0x0000000d02007986 */ /* 0x000fe8000c101904 */
[----:B------:R-:W-:Y:S01]  /*03a0*/  STG.E desc[UR4][R8.64], R15 ;  /* 0x0000000f08007986 */ /* 0x000fe2000c101904 */
[----:B------:R-:W-:Y:S05]  /*03b0*/  EXIT ;  /* 0x000000000000794d */ /* 0x000fea0003800000 */
.L_x_15:
        /* <DEDUP_REMOVED lines=12> */
.L_x_27:


//--------------------- .text.htrand_int32        --------------------------
	.section	.text.htrand_int32,"ax",@progbits
	.align	128
        .global         htrand_int32
        .type           htrand_int32,@function
        .size           htrand_int32,(.L_x_28 - htrand_int32)
        .other          htrand_int32,@"STO_CUDA_ENTRY STV_DEFAULT"
htrand_int32:
.text.htrand_int32:
        /* <DEDUP_REMOVED lines=25> */
.L_x_18:
[----:B-----5:R-:W-:Y:S02]  /*0190*/  IMAD.SHL.U32 R16, R19, 0x4, RZ ;  /* 0x0000000413107824 */ /* 0x020fe400078e00ff */
[----:B------:R-:W-:Y:S02]  /*01a0*/  HFMA2 R22, -RZ, RZ, 1.490116119384765625e-06, 1549 ;  /* 0x0019660dff167431 */ /* 0x000fe400000001ff */
[C---:B0-----:R-:W-:Y:S01]  /*01b0*/  IMAD.SHL.U32 R21, R12.reuse, 0x2000, RZ ;  /* 0x000020000c157824 */ /* 0x041fe200078e00ff */
[----:B------:R-:W-:Y:S01]  /*01c0*/  SHF.L.U32 R14, R12, 0xc, RZ ;  /* 0x0000000c0c0e7819 */ /* 0x000fe200000006ff */
[----:B------:R-:W-:Y:S01]  /*01d0*/  IMAD.SHL.U32 R20, R17, 0x8, RZ ;  /* 0x0000000811147824 */ /* 0x000fe200078e00ff */
[----:B------:R-:W-:Y:S01]  /*01e0*/  LOP3.LUT R16, R16, R19, RZ, 0x3c, !PT ;  /* 0x0000001310107212 */ /* 0x000fe200078e3cff */
[----:B------:R-:W-:Y:S01]  /*01f0*/  IMAD.SHL.U32 R18, R19, 0x10, RZ ;  /* 0x0000001013127824 */ /* 0x000fe200078e00ff */
        /* <DEDUP_REMOVED lines=11> */
[----:B------:R-:W-:-:S02]  /*02b0*/  LOP3.LUT R14, R13, R19, R12, 0x96, !PT ;  /* 0x000000130d0e7212 */ /* 0x000fc400078e960c */
[----:B------:R-:W-:Y:S02]  /*02c0*/  IADD3 R15, PT, PT, R0, R15, RZ ;  /* 0x0000000f000f7210 */ /* 0x000fe40007ffe0ff */
[----:B------:R-:W-:Y:S02]  /*02d0*/  LOP3.LUT R14, R14, R17, RZ, 0x3c, !PT ;  /* 0x000000110e0e7212 */ /* 0x000fe400078e3cff */
[----:B------:R-:W-:Y:S02]  /*02e0*/  ISETP.GE.U32.AND P0, PT, R15, UR7, PT ;  /* 0x000000070f007c0c */ /* 0x000fe4000bf06070 */
[----:B------:R-:W-:-:S05]  /*02f0*/  SHF.R.U32.HI R23, RZ, 0x1, R14 ;  /* 0x00000001ff177819 */ /* 0x000fca000001160e */
[----:B------:R0:W-:Y:S06]  /*0300*/  STG.E desc[UR4][R20.64], R23 ;  /* 0x0000001714007986 */ /* 0x0001ec000c101904 */
[----:B------:R-:W-:Y:S05]  /*0310*/  @!P0 BRA `(.L_x_18) ;  /* 0xfffffffc009c8947 */ /* 0x000fea000383ffff */
.L_x_17:
[----:B------:R-:W-:Y:S05]  /*0320*/  BSYNC.RECONVERGENT B0 ;  /* 0x0000000000007941 */ /* 0x000fea0003800200 */
.L_x_16:
[----:B-----5:R-:W-:Y:S04]  /*0330*/  STG.E desc[UR4][R2.64], R12 ;  /* 0x0000000c02007986 */ /* 0x020fe8000c101904 */
[----:B------:R-:W-:Y:S04]  /*0340*/  STG.E desc[UR4][R4.64], R19 ;  /* 0x0000001304007986 */ /* 0x000fe8000c101904 */
[----:B------:R-:W-:Y:S04]  /*0350*/  STG.E desc[UR4][R6.64], R17 ;  /* 0x0000001106007986 */ /* 0x000fe8000c101904 */
[----:B------:R-:W-:Y:S01]  /*0360*/  STG.E desc[UR4][R8.64], R13 ;  /* 0x0000000d08007986 */ /* 0x000fe2000c101904 */
[----:B------:R-:W-:Y:S05]  /*0370*/  EXIT ;  /* 0x000000000000794d */ /* 0x000fea0003800000 */
.L_x_19:
        /* <DEDUP_REMOVED lines=16> */
.L_x_28:


//--------------------- .text.htrand_uint32       --------------------------
	.section	.text.htrand_uint32,"ax",@progbits
	.align	128
        .global         htrand_uint32
        .type           htrand_uint32,@function
        .size           htrand_uint32,(.L_x_29 - htrand_uint32)
        .other          htrand_uint32,@"STO_CUDA_ENTRY STV_DEFAULT"
htrand_uint32:
.text.htrand_uint32:
        /* <DEDUP_REMOVED lines=25> */
.L_x_22:
        /* <DEDUP_REMOVED lines=21> */
[----:B------:R-:W-:-:S03]  /*02e0*/  ISETP.GE.U32.AND P0, PT, R15, UR7, PT ;  /* 0x000000070f007c0c */ /* 0x000fc6000bf06070 */
[----:B------:R0:W-:Y:S10]  /*02f0*/  STG.E desc[UR4][R20.64], R23 ;  /* 0x0000001714007986 */ /* 0x0001f4000c101904 */
[----:B------:R-:W-:Y:S05]  /*0300*/  @!P0 BRA `(.L_x_22) ;  /* 0xfffffffc00a08947 */ /* 0x000fea000383ffff */
.L_x_21:
[----:B------:R-:W-:Y:S05]  /*0310*/  BSYNC.RECONVERGENT B0 ;  /* 0x0000000000007941 */ /* 0x000fea0003800200 */
.L_x_20:
[----:B-----5:R-:W-:Y:S04]  /*0320*/  STG.E desc[UR4][R2.64], R12 ;  /* 0x0000000c02007986 */ /* 0x020fe8000c101904 */
[----:B------:R-:W-:Y:S04]  /*0330*/  STG.E desc[UR4][R4.64], R19 ;  /* 0x0000001304007986 */ /* 0x000fe8000c101904 */
[----:B------:R-:W-:Y:S04]  /*0340*/  STG.E desc[UR4][R6.64], R17 ;  /* 0x0000001106007986 */ /* 0x000fe8000c101904 */
[----:B------:R-:W-:Y:S01]  /*0350*/  STG.E desc[UR4][R8.64], R13 ;  /* 0x0000000d08007986 */ /* 0x000fe2000c101904 */
[----:B------:R-:W-:Y:S05]  /*0360*/  EXIT ;  /* 0x000000000000794d */ /* 0x000fea0003800000 */
.L_x_23:
        /* <DEDUP_REMOVED lines=9> */
.L_x_29:


//--------------------- .nv.shared.reserved.0     --------------------------
	.section	.nv.shared.reserved.0,"aw",@nobits
	.weak		__nv_reservedSMEM_offset_0_alias
	.size		__nv_reservedSMEM_offset_0_alias, 0, 64
	.other		__nv_reservedSMEM_offset_0_alias,@"STO_CUDA_RESERVED_SHARED STV_DEFAULT"
__nv_reservedSMEM_offset_0_alias:
	.zero		0
	.zero		64


//--------------------- .nv.constant0.htrand_float32_step --------------------------
	.section	.nv.constant0.htrand_float32_step,"a",@progbits
	.sectionflags	@""
	.align	4
.nv.constant0.htrand_float32_step:
	.zero		920


//--------------------- .nv.constant0.htrand_int32_step --------------------------
	.section	.nv.constant0.htrand_int32_step,"a",@progbits
	.sectionflags	@""
	.align	4
.nv.constant0.htrand_int32_step:
	.zero		920


//--------------------- .nv.constant0.htrand_uint32_step --------------------------
	.section	.nv.constant0.htrand_uint32_step,"a",@progbits
	.sectionflags	@""
	.align	4
.nv.constant0.htrand_uint32_step:
	.zero		920


//--------------------- .nv.constant0.htrand_float32 --------------------------
	.section	.nv.constant0.htrand_float32,"a",@progbits
	.sectionflags	@""
	.align	4
.nv.constant0.htrand_float32:
	.zero		920


//--------------------- .nv.constant0.htrand_int32 --------------------------
	.section	.nv.constant0.htrand_int32,"a",@progbits
	.sectionflags	@""
	.align	4
.nv.constant0.htrand_int32:
	.zero		920


//--------------------- .nv.constant0.htrand_uint32 --------------------------
	.section	.nv.constant0.htrand_uint32,"a",@progbits
	.sectionflags	@""
	.align	4
.nv.constant0.htrand_uint32:
	.zero		920


//--------------------- SYMBOLS --------------------------

	.type		.nv.reservedSmem.offset0,@object
	.size		.nv.reservedSmem.offset0,0x4
